//
// Generated by NVIDIA NVVM Compiler
//
// Compiler Build ID: CL-36424714
// Cuda compilation tools, release 13.0, V13.0.88
// Based on NVVM 20.0.0
//

.version 9.0
.target sm_100
.address_size 64

	// .globl	_Z8kernel_1i

.visible .entry _Z8kernel_1i(
	.param .u32 _Z8kernel_1i_param_0
)
{


	ret;

}
	// .globl	_Z8kernel_2i
.visible .entry _Z8kernel_2i(
	.param .u32 _Z8kernel_2i_param_0
)
{


	ret;

}
	// .globl	_Z8kernel_3i
.visible .entry _Z8kernel_3i(
	.param .u32 _Z8kernel_3i_param_0
)
{


	ret;

}
	// .globl	_Z8kernel_4i
.visible .entry _Z8kernel_4i(
	.param .u32 _Z8kernel_4i_param_0
)
{


	ret;

}


// ===== COMPILED SASS (sm_100) =====

	.target	sm_100

	.elftype	@"ET_EXEC"


//--------------------- .note.nv.tkinfo           --------------------------
	.section	.note.nv.tkinfo,"",@"SHT_NOTE"
	.sectionflags	@"SHF_NOTE_NV_TKINFO"
	.tkinfo
        /*0018*/ 	.word	0x00000002
        /*0030*/ 	.string	""
        /*0030*/ 	.string	"ptxas"
        /*0030*/ 	.string	"Cuda compilation tools, release 13.0, V13.0.88"
        /*0030*/ 	.string	"Build cuda_13.0.r13.0/compiler.36424714_0"
        /*0030*/ 	.string	"-arch sm_100 -m 64 "



//--------------------- .note.nv.cuinfo           --------------------------
	.section	.note.nv.cuinfo,"",@"SHT_NOTE"
	.sectionflags	@"SHF_NOTE_NV_CUINFO"
        /*0018*/ 	.short	0x0002
        /*001a*/ 	.short	0x0064
        /*001c*/ 	.short	0x0082
	.zero		2


//--------------------- .nv.info                  --------------------------
	.section	.nv.info,"",@"SHT_CUDA_INFO"
	.align	4


	//----- nvinfo : EIATTR_REGCOUNT
	.align		4
        /*0000*/ 	.byte	0x04, 0x2f
        /*0002*/ 	.short	(.L_1 - .L_0)
	.align		4
.L_0:
        /*0004*/ 	.word	index@(_Z8kernel_1i)
        /*0008*/ 	.word	0x00000004


	//----- nvinfo : EIATTR_FRAME_SIZE
	.align		4
.L_1:
        /*000c*/ 	.byte	0x04, 0x11
        /*000e*/ 	.short	(.L_3 - .L_2)
	.align		4
.L_2:
        /*0010*/ 	.word	index@(_Z8kernel_1i)
        /*0014*/ 	.word	0x00000000


	//----- nvinfo : EIATTR_REGCOUNT
	.align		4
.L_3:
        /*0018*/ 	.byte	0x04, 0x2f
        /*001a*/ 	.short	(.L_5 - .L_4)
	.align		4
.L_4:
        /*001c*/ 	.word	index@(_Z8kernel_2i)
        /*0020*/ 	.word	0x00000004


	//----- nvinfo : EIATTR_FRAME_SIZE
	.align		4
.L_5:
        /*0024*/ 	.byte	0x04, 0x11
        /*0026*/ 	.short	(.L_7 - .L_6)
	.align		4
.L_6:
        /*0028*/ 	.word	index@(_Z8kernel_2i)
        /*002c*/ 	.word	0x00000000


	//----- nvinfo : EIATTR_REGCOUNT
	.align		4
.L_7:
        /*0030*/ 	.byte	0x04, 0x2f
        /*0032*/ 	.short	(.L_9 - .L_8)
	.align		4
.L_8:
        /*0034*/ 	.word	index@(_Z8kernel_3i)
        /*0038*/ 	.word	0x00000004


	//----- nvinfo : EIATTR_FRAME_SIZE
	.align		4
.L_9:
        /*003c*/ 	.byte	0x04, 0x11
        /*003e*/ 	.short	(.L_11 - .L_10)
	.align		4
.L_10:
        /*0040*/ 	.word	index@(_Z8kernel_3i)
        /*0044*/ 	.word	0x00000000


	//----- nvinfo : EIATTR_REGCOUNT
	.align		4
.L_11:
        /*0048*/ 	.byte	0x04, 0x2f
        /*004a*/ 	.short	(.L_13 - .L_12)
	.align		4
.L_12:
        /*004c*/ 	.word	index@(_Z8kernel_4i)
        /*0050*/ 	.word	0x00000004


	//----- nvinfo : EIATTR_FRAME_SIZE
	.align		4
.L_13:
        /*0054*/ 	.byte	0x04, 0x11
        /*0056*/ 	.short	(.L_15 - .L_14)
	.align		4
.L_14:
        /*0058*/ 	.word	index@(_Z8kernel_4i)
        /*005c*/ 	.word	0x00000000


	//----- nvinfo : EIATTR_MIN_STACK_SIZE
	.align		4
.L_15:
        /*0060*/ 	.byte	0x04, 0x12
        /*0062*/ 	.short	(.L_17 - .L_16)
	.align		4
.L_16:
        /*0064*/ 	.word	index@(_Z8kernel_4i)
        /*0068*/ 	.word	0x00000000


	//----- nvinfo : EIATTR_MIN_STACK_SIZE
	.align		4
.L_17:
        /*006c*/ 	.byte	0x04, 0x12
        /*006e*/ 	.short	(.L_19 - .L_18)
	.align		4
.L_18:
        /*0070*/ 	.word	index@(_Z8kernel_3i)
        /*0074*/ 	.word	0x00000000


	//----- nvinfo : EIATTR_MIN_STACK_SIZE
	.align		4
.L_19:
        /*0078*/ 	.byte	0x04, 0x12
        /*007a*/ 	.short	(.L_21 - .L_20)
	.align		4
.L_20:
        /*007c*/ 	.word	index@(_Z8kernel_2i)
        /*0080*/ 	.word	0x00000000


	//----- nvinfo : EIATTR_MIN_STACK_SIZE
	.align		4
.L_21:
        /*0084*/ 	.byte	0x04, 0x12
        /*0086*/ 	.short	(.L_23 - .L_22)
	.align		4
.L_22:
        /*0088*/ 	.word	index@(_Z8kernel_1i)
        /*008c*/ 	.word	0x00000000
.L_23:


//--------------------- .nv.compat                --------------------------
	.section	.nv.compat,"",@"SHT_CUDA_COMPAT_INFO"
	.align	4
        /*0000*/ 	.byte	0x02, 0x09, 0x00, 0x00, 0x02, 0x02, 0x01, 0x00, 0x02, 0x05, 0x05, 0x00, 0x03, 0x07, 0x01, 0x01
        /*0010*/ 	.byte	0x02, 0x03, 0x00, 0x00, 0x02, 0x06, 0x01, 0x00, 0x04, 0x0b, 0x08, 0x00, 0x09, 0x00, 0x00, 0x00
        /*0020*/ 	.byte	0x00, 0x00, 0x00, 0x00


//--------------------- .nv.info._Z8kernel_4i     --------------------------
	.section	.nv.info._Z8kernel_4i,"",@"SHT_CUDA_INFO"
	.sectionflags	@""
	.align	4


	//----- nvinfo : EIATTR_CUDA_API_VERSION
	.align		4
        /*0000*/ 	.byte	0x04, 0x37
        /*0002*/ 	.short	(.L_25 - .L_24)
.L_24:
        /*0004*/ 	.word	0x00000082


	//----- nvinfo : EIATTR_KPARAM_INFO
	.align		4
.L_25:
        /*0008*/ 	.byte	0x04, 0x17
        /*000a*/ 	.short	(.L_27 - .L_26)
.L_26:
        /*000c*/ 	.word	0x00000000
        /*0010*/ 	.short	0x0000
        /*0012*/ 	.short	0x0000
        /*0014*/ 	.byte	0x00, 0xf0, 0x11, 0x00


	//----- nvinfo : EIATTR_SPARSE_MMA_MASK
	.align		4
.L_27:
        /*0018*/ 	.byte	0x03, 0x50
        /*001a*/ 	.short	0x0000


	//----- nvinfo : EIATTR_MAXREG_COUNT
	.align		4
        /*001c*/ 	.byte	0x03, 0x1b
        /*001e*/ 	.short	0x00ff


	//----- nvinfo : EIATTR_MERCURY_ISA_VERSION
	.align		4
        /*0020*/ 	.byte	0x03, 0x5f
        /*0022*/ 	.short	0x0101


	//----- nvinfo : EIATTR_VRC_CTA_INIT_COUNT
	.align		4
        /*0024*/ 	.byte	0x02, 0x4a
	.zero		1
	.zero		1


	//----- nvinfo : EIATTR_EXIT_INSTR_OFFSETS
	.align		4
        /*0028*/ 	.byte	0x04, 0x1c
        /*002a*/ 	.short	(.L_29 - .L_28)


	//   ....[0]....
.L_28:
        /*002c*/ 	.word	0x00000010


	//----- nvinfo : EIATTR_CBANK_PARAM_SIZE
	.align		4
.L_29:
        /*0030*/ 	.byte	0x03, 0x19
        /*0032*/ 	.short	0x0004


	//----- nvinfo : EIATTR_PARAM_CBANK
	.align		4
        /*0034*/ 	.byte	0x04, 0x0a
        /*0036*/ 	.short	(.L_31 - .L_30)
	.align		4
.L_30:
        /*0038*/ 	.word	index@(.nv.constant0._Z8kernel_4i)
        /*003c*/ 	.short	0x0380
        /*003e*/ 	.short	0x0004


	//----- nvinfo : EIATTR_SW_WAR
	.align		4
.L_31:
        /*0040*/ 	.byte	0x04, 0x36
        /*0042*/ 	.short	(.L_33 - .L_32)
.L_32:
        /*0044*/ 	.word	0x00000008
.L_33:


//--------------------- .nv.info._Z8kernel_3i     --------------------------
	.section	.nv.info._Z8kernel_3i,"",@"SHT_CUDA_INFO"
	.sectionflags	@""
	.align	4


	//----- nvinfo : EIATTR_CUDA_API_VERSION
	.align		4
        /*0000*/ 	.byte	0x04, 0x37
        /*0002*/ 	.short	(.L_35 - .L_34)
.L_34:
        /*0004*/ 	.word	0x00000082


	//----- nvinfo : EIATTR_KPARAM_INFO
	.align		4
.L_35:
        /*0008*/ 	.byte	0x04, 0x17
        /*000a*/ 	.short	(.L_37 - .L_36)
.L_36:
        /*000c*/ 	.word	0x00000000
        /*0010*/ 	.short	0x0000
        /*0012*/ 	.short	0x0000
        /*0014*/ 	.byte	0x00, 0xf0, 0x11, 0x00


	//----- nvinfo : EIATTR_SPARSE_MMA_MASK
	.align		4
.L_37:
        /*0018*/ 	.byte	0x03, 0x50
        /*001a*/ 	.short	0x0000


	//----- nvinfo : EIATTR_MAXREG_COUNT
	.align		4
        /*001c*/ 	.byte	0x03, 0x1b
        /*001e*/ 	.short	0x00ff


	//----- nvinfo : EIATTR_MERCURY_ISA_VERSION
	.align		4
        /*0020*/ 	.byte	0x03, 0x5f
        /*0022*/ 	.short	0x0101


	//----- nvinfo : EIATTR_VRC_CTA_INIT_COUNT
	.align		4
        /*0024*/ 	.byte	0x02, 0x4a
	.zero		1
	.zero		1


	//----- nvinfo : EIATTR_EXIT_INSTR_OFFSETS
	.align		4
        /*0028*/ 	.byte	0x04, 0x1c
        /*002a*/ 	.short	(.L_39 - .L_38)


	//   ....[0]....
.L_38:
        /*002c*/ 	.word	0x00000010


	//----- nvinfo : EIATTR_CBANK_PARAM_SIZE
	.align		4
.L_39:
        /*0030*/ 	.byte	0x03, 0x19
        /*0032*/ 	.short	0x0004


	//----- nvinfo : EIATTR_PARAM_CBANK
	.align		4
        /*0034*/ 	.byte	0x04, 0x0a
        /*0036*/ 	.short	(.L_41 - .L_40)
	.align		4
.L_40:
        /*0038*/ 	.word	index@(.nv.constant0._Z8kernel_3i)
        /*003c*/ 	.short	0x0380
        /*003e*/ 	.short	0x0004


	//----- nvinfo : EIATTR_SW_WAR
	.align		4
.L_41:
        /*0040*/ 	.byte	0x04, 0x36
        /*0042*/ 	.short	(.L_43 - .L_42)
.L_42:
        /*0044*/ 	.word	0x00000008
.L_43:


//--------------------- .nv.info._Z8kernel_2i     --------------------------
	.section	.nv.info._Z8kernel_2i,"",@"SHT_CUDA_INFO"
	.sectionflags	@""
	.align	4


	//----- nvinfo : EIATTR_CUDA_API_VERSION
	.align		4
        /*0000*/ 	.byte	0x04, 0x37
        /*0002*/ 	.short	(.L_45 - .L_44)
.L_44:
        /*0004*/ 	.word	0x00000082


	//----- nvinfo : EIATTR_KPARAM_INFO
	.align		4
.L_45:
        /*0008*/ 	.byte	0x04, 0x17
        /*000a*/ 	.short	(.L_47 - .L_46)
.L_46:
        /*000c*/ 	.word	0x00000000
        /*0010*/ 	.short	0x0000
        /*0012*/ 	.short	0x0000
        /*0014*/ 	.byte	0x00, 0xf0, 0x11, 0x00


	//----- nvinfo : EIATTR_SPARSE_MMA_MASK
	.align		4
.L_47:
        /*0018*/ 	.byte	0x03, 0x50
        /*001a*/ 	.short	0x0000


	//----- nvinfo : EIATTR_MAXREG_COUNT
	.align		4
        /*001c*/ 	.byte	0x03, 0x1b
        /*001e*/ 	.short	0x00ff


	//----- nvinfo : EIATTR_MERCURY_ISA_VERSION
	.align		4
        /*0020*/ 	.byte	0x03, 0x5f
        /*0022*/ 	.short	0x0101


	//----- nvinfo : EIATTR_VRC_CTA_INIT_COUNT
	.align		4
        /*0024*/ 	.byte	0x02, 0x4a
	.zero		1
	.zero		1


	//----- nvinfo : EIATTR_EXIT_INSTR_OFFSETS
	.align		4
        /*0028*/ 	.byte	0x04, 0x1c
        /*002a*/ 	.short	(.L_49 - .L_48)


	//   ....[0]....
.L_48:
        /*002c*/ 	.word	0x00000010


	//----- nvinfo : EIATTR_CBANK_PARAM_SIZE
	.align		4
.L_49:
        /*0030*/ 	.byte	0x03, 0x19
        /*0032*/ 	.short	0x0004


	//----- nvinfo : EIATTR_PARAM_CBANK
	.align		4
        /*0034*/ 	.byte	0x04, 0x0a
        /*0036*/ 	.short	(.L_51 - .L_50)
	.align		4
.L_50:
        /*0038*/ 	.word	index@(.nv.constant0._Z8kernel_2i)
        /*003c*/ 	.short	0x0380
        /*003e*/ 	.short	0x0004


	//----- nvinfo : EIATTR_SW_WAR
	.align		4
.L_51:
        /*0040*/ 	.byte	0x04, 0x36
        /*0042*/ 	.short	(.L_53 - .L_52)
.L_52:
        /*0044*/ 	.word	0x00000008
.L_53:


//--------------------- .nv.info._Z8kernel_1i     --------------------------
	.section	.nv.info._Z8kernel_1i,"",@"SHT_CUDA_INFO"
	.sectionflags	@""
	.align	4


	//----- nvinfo : EIATTR_CUDA_API_VERSION
	.align		4
        /*0000*/ 	.byte	0x04, 0x37
        /*0002*/ 	.short	(.L_55 - .L_54)
.L_54:
        /*0004*/ 	.word	0x00000082


	//----- nvinfo : EIATTR_KPARAM_INFO
	.align		4
.L_55:
        /*0008*/ 	.byte	0x04, 0x17
        /*000a*/ 	.short	(.L_57 - .L_56)
.L_56:
        /*000c*/ 	.word	0x00000000
        /*0010*/ 	.short	0x0000
        /*0012*/ 	.short	0x0000
        /*0014*/ 	.byte	0x00, 0xf0, 0x11, 0x00


	//----- nvinfo : EIATTR_SPARSE_MMA_MASK
	.align		4
.L_57:
        /*0018*/ 	.byte	0x03, 0x50
        /*001a*/ 	.short	0x0000


	//----- nvinfo : EIATTR_MAXREG_COUNT
	.align		4
        /*001c*/ 	.byte	0x03, 0x1b
        /*001e*/ 	.short	0x00ff


	//----- nvinfo : EIATTR_MERCURY_ISA_VERSION
	.align		4
        /*0020*/ 	.byte	0x03, 0x5f
        /*0022*/ 	.short	0x0101


	//----- nvinfo : EIATTR_VRC_CTA_INIT_COUNT
	.align		4
        /*0024*/ 	.byte	0x02, 0x4a
	.zero		1
	.zero		1


	//----- nvinfo : EIATTR_EXIT_INSTR_OFFSETS
	.align		4
        /*0028*/ 	.byte	0x04, 0x1c
        /*002a*/ 	.short	(.L_59 - .L_58)


	//   ....[0]....
.L_58:
        /*002c*/ 	.word	0x00000010


	//----- nvinfo : EIATTR_CBANK_PARAM_SIZE
	.align		4
.L_59:
        /*0030*/ 	.byte	0x03, 0x19
        /*0032*/ 	.short	0x0004


	//----- nvinfo : EIATTR_PARAM_CBANK
	.align		4
        /*0034*/ 	.byte	0x04, 0x0a
        /*0036*/ 	.short	(.L_61 - .L_60)
	.align		4
.L_60:
        /*0038*/ 	.word	index@(.nv.constant0._Z8kernel_1i)
        /*003c*/ 	.short	0x0380
        /*003e*/ 	.short	0x0004


	//----- nvinfo : EIATTR_SW_WAR
	.align		4
.L_61:
        /*0040*/ 	.byte	0x04, 0x36
        /*0042*/ 	.short	(.L_63 - .L_62)
.L_62:
        /*0044*/ 	.word	0x00000008
.L_63:


//--------------------- .nv.callgraph             --------------------------
	.section	.nv.callgraph,"",@"SHT_CUDA_CALLGRAPH"
	.align	4
	.sectionentsize	8
	.align		4
        /*0000*/ 	.word	0x00000000
	.align		4
        /*0004*/ 	.word	0xffffffff
	.align		4
        /*0008*/ 	.word	0x00000000
	.align		4
        /*000c*/ 	.word	0xfffffffe
	.align		4
        /*0010*/ 	.word	0x00000000
	.align		4
        /*0014*/ 	.word	0xfffffffd
	.align		4
        /*0018*/ 	.word	0x00000000
	.align		4
        /*001c*/ 	.word	0xfffffffc


//--------------------- .text._Z8kernel_4i        --------------------------
	.section	.text._Z8kernel_4i,"ax",@progbits
	.align	128
        .global         _Z8kernel_4i
        .type           _Z8kernel_4i,@function
        .size           _Z8kernel_4i,(.L_x_4 - _Z8kernel_4i)
        .other          _Z8kernel_4i,@"STO_CUDA_ENTRY STV_DEFAULT"
_Z8kernel_4i:
.text._Z8kernel_4i:
[----:B------:R-:W-:Y:S01]  /*0000*/  LDC R1, c[0x0][0x37c] ;  /* 0x0000df00ff017b82 */ /* 0x000fe20000000800 */
[----:B------:R-:W-:Y:S05]  /*0010*/  EXIT ;  /* 0x000000000000794d */ /* 0x000fea0003800000 */
.L_x_0:
[----:B------:R-:W-:-:S00]  /*0020*/  BRA `(.L_x_0) ;  /* 0xfffffffc00fc7947 */ /* 0x000fc0000383ffff */
[----:B------:R-:W-:-:S00]  /*0030*/  NOP ;  /* 0x0000000000007918 */ /* 0x000fc00000000000 */
        /* <DEDUP_REMOVED lines=12> */
.L_x_4:


//--------------------- .text._Z8kernel_3i        --------------------------
	.section	.text._Z8kernel_3i,"ax",@progbits
	.align	128
        .global         _Z8kernel_3i
        .type           _Z8kernel_3i,@function
        .size           _Z8kernel_3i,(.L_x_5 - _Z8kernel_3i)
        .other          _Z8kernel_3i,@"STO_CUDA_ENTRY STV_DEFAULT"
_Z8kernel_3i:
.text._Z8kernel_3i:
[----:B------:R-:W-:Y:S01]  /*0000*/  LDC R1, c[0x0][0x37c] ;  /* 0x0000df00ff017b82 */ /* 0x000fe20000000800 */
[----:B------:R-:W-:Y:S05]  /*0010*/  EXIT ;  /* 0x000000000000794d */ /* 0x000fea0003800000 */
.L_x_1:
        /* <DEDUP_REMOVED lines=14> */
.L_x_5:


//--------------------- .text._Z8kernel_2i        --------------------------
	.section	.text._Z8kernel_2i,"ax",@progbits
	.align	128
        .global         _Z8kernel_2i
        .type           _Z8kernel_2i,@function
        .size           _Z8kernel_2i,(.L_x_6 - _Z8kernel_2i)
        .other          _Z8kernel_2i,@"STO_CUDA_ENTRY STV_DEFAULT"
_Z8kernel_2i:
.text._Z8kernel_2i:
[----:B------:R-:W-:Y:S01]  /*0000*/  LDC R1, c[0x0][0x37c] ;  /* 0x0000df00ff017b82 */ /* 0x000fe20000000800 */
[----:B------:R-:W-:Y:S05]  /*0010*/  EXIT ;  /* 0x000000000000794d */ /* 0x000fea0003800000 */
.L_x_2:
        /* <DEDUP_REMOVED lines=14> */
.L_x_6:


//--------------------- .text._Z8kernel_1i        --------------------------
	.section	.text._Z8kernel_1i,"ax",@progbits
	.align	128
        .global         _Z8kernel_1i
        .type           _Z8kernel_1i,@function
        .size           _Z8kernel_1i,(.L_x_7 - _Z8kernel_1i)
        .other          _Z8kernel_1i,@"STO_CUDA_ENTRY STV_DEFAULT"
_Z8kernel_1i:
.text._Z8kernel_1i:
[----:B------:R-:W-:Y:S01]  /*0000*/  LDC R1, c[0x0][0x37c] ;  /* 0x0000df00ff017b82 */ /* 0x000fe20000000800 */
[----:B------:R-:W-:Y:S05]  /*0010*/  EXIT ;  /* 0x000000000000794d */ /* 0x000fea0003800000 */
.L_x_3:
        /* <DEDUP_REMOVED lines=14> */
.L_x_7:


//--------------------- .nv.shared.reserved.0     --------------------------
	.section	.nv.shared.reserved.0,"aw",@nobits
	.weak		__nv_reservedSMEM_offset_0_alias
	.size		__nv_reservedSMEM_offset_0_alias, 0, 64
	.other		__nv_reservedSMEM_offset_0_alias,@"STO_CUDA_RESERVED_SHARED STV_DEFAULT"
__nv_reservedSMEM_offset_0_alias:
	.zero		0
	.zero		64


//--------------------- .nv.constant0._Z8kernel_4i --------------------------
	.section	.nv.constant0._Z8kernel_4i,"a",@progbits
	.sectionflags	@""
	.align	4
.nv.constant0._Z8kernel_4i:
	.zero		900


//--------------------- .nv.constant0._Z8kernel_3i --------------------------
	.section	.nv.constant0._Z8kernel_3i,"a",@progbits
	.sectionflags	@""
	.align	4
.nv.constant0._Z8kernel_3i:
	.zero		900


//--------------------- .nv.constant0._Z8kernel_2i --------------------------
	.section	.nv.constant0._Z8kernel_2i,"a",@progbits
	.sectionflags	@""
	.align	4
.nv.constant0._Z8kernel_2i:
	.zero		900


//--------------------- .nv.constant0._Z8kernel_1i --------------------------
	.section	.nv.constant0._Z8kernel_1i,"a",@progbits
	.sectionflags	@""
	.align	4
.nv.constant0._Z8kernel_1i:
	.zero		900


//--------------------- SYMBOLS --------------------------

	.type		.nv.reservedSmem.offset0,@object
	.size		.nv.reservedSmem.offset0,0x4
